//
// Generated by NVIDIA NVVM Compiler
//
// Compiler Build ID: CL-36424714
// Cuda compilation tools, release 13.0, V13.0.88
// Based on NVVM 20.0.0
//

.version 9.0
.target sm_100
.address_size 64

	// .globl	_Z12Convolution1PiS_S_iii

.visible .entry _Z12Convolution1PiS_S_iii(
	.param .u64 .ptr .align 1 _Z12Convolution1PiS_S_iii_param_0,
	.param .u64 .ptr .align 1 _Z12Convolution1PiS_S_iii_param_1,
	.param .u64 .ptr .align 1 _Z12Convolution1PiS_S_iii_param_2,
	.param .u32 _Z12Convolution1PiS_S_iii_param_3,
	.param .u32 _Z12Convolution1PiS_S_iii_param_4,
	.param .u32 _Z12Convolution1PiS_S_iii_param_5
)
{
	.reg .pred 	%p<14>;
	.reg .b32 	%r<123>;
	.reg .b64 	%rd<16>;

	ld.param.u64 	%rd6, [_Z12Convolution1PiS_S_iii_param_0];
	ld.param.u64 	%rd5, [_Z12Convolution1PiS_S_iii_param_2];
	ld.param.u32 	%r38, [_Z12Convolution1PiS_S_iii_param_3];
	ld.param.u32 	%r39, [_Z12Convolution1PiS_S_iii_param_4];
	ld.param.u32 	%r40, [_Z12Convolution1PiS_S_iii_param_5];
	cvta.to.global.u64 	%rd1, %rd6;
	mov.u32 	%r1, %tid.x;
	mul.lo.s32 	%r41, %r40, %r40;
	setp.ge.u32 	%p1, %r1, %r41;
	setp.lt.s32 	%p2, %r39, 1;
	or.pred  	%p3, %p1, %p2;
	@%p3 bra 	$L__BB0_16;
	cvta.to.global.u64 	%rd7, %rd5;
	rem.s32 	%r43, %r1, %r40;
	shl.b32 	%r2, %r43, 1;
	mul.wide.u32 	%rd8, %r1, 4;
	add.s64 	%rd2, %rd7, %rd8;
	ld.global.u32 	%r122, [%rd2];
	and.b32  	%r4, %r39, 15;
	add.s32 	%r5, %r4, -1;
	and.b32  	%r6, %r39, 7;
	add.s32 	%r7, %r6, -1;
	and.b32  	%r8, %r39, 2147483632;
	and.b32  	%r9, %r39, 3;
	neg.s32 	%r10, %r8;
	add.s64 	%rd3, %rd1, 32;
	mov.b32 	%r109, 0;
$L__BB0_2:
	setp.lt.u32 	%p4, %r39, 16;
	add.s32 	%r46, %r2, %r109;
	mul.lo.s32 	%r13, %r46, %r38;
	mov.b32 	%r118, 0;
	@%p4 bra 	$L__BB0_5;
	mov.u32 	%r110, %r13;
	mov.u32 	%r111, %r10;
$L__BB0_4:
	.pragma "nounroll";
	mul.wide.s32 	%rd9, %r110, 4;
	add.s64 	%rd10, %rd3, %rd9;
	ld.global.u32 	%r47, [%rd10+-32];
	add.s32 	%r48, %r122, %r47;
	st.global.u32 	[%rd2], %r48;
	ld.global.u32 	%r49, [%rd10+-28];
	add.s32 	%r50, %r48, %r49;
	st.global.u32 	[%rd2], %r50;
	ld.global.u32 	%r51, [%rd10+-24];
	add.s32 	%r52, %r50, %r51;
	st.global.u32 	[%rd2], %r52;
	ld.global.u32 	%r53, [%rd10+-20];
	add.s32 	%r54, %r52, %r53;
	st.global.u32 	[%rd2], %r54;
	ld.global.u32 	%r55, [%rd10+-16];
	add.s32 	%r56, %r54, %r55;
	st.global.u32 	[%rd2], %r56;
	ld.global.u32 	%r57, [%rd10+-12];
	add.s32 	%r58, %r56, %r57;
	st.global.u32 	[%rd2], %r58;
	ld.global.u32 	%r59, [%rd10+-8];
	add.s32 	%r60, %r58, %r59;
	st.global.u32 	[%rd2], %r60;
	ld.global.u32 	%r61, [%rd10+-4];
	add.s32 	%r62, %r60, %r61;
	st.global.u32 	[%rd2], %r62;
	ld.global.u32 	%r63, [%rd10];
	add.s32 	%r64, %r62, %r63;
	st.global.u32 	[%rd2], %r64;
	ld.global.u32 	%r65, [%rd10+4];
	add.s32 	%r66, %r64, %r65;
	st.global.u32 	[%rd2], %r66;
	ld.global.u32 	%r67, [%rd10+8];
	add.s32 	%r68, %r66, %r67;
	st.global.u32 	[%rd2], %r68;
	ld.global.u32 	%r69, [%rd10+12];
	add.s32 	%r70, %r68, %r69;
	st.global.u32 	[%rd2], %r70;
	ld.global.u32 	%r71, [%rd10+16];
	add.s32 	%r72, %r70, %r71;
	st.global.u32 	[%rd2], %r72;
	ld.global.u32 	%r73, [%rd10+20];
	add.s32 	%r74, %r72, %r73;
	st.global.u32 	[%rd2], %r74;
	ld.global.u32 	%r75, [%rd10+24];
	add.s32 	%r76, %r74, %r75;
	st.global.u32 	[%rd2], %r76;
	ld.global.u32 	%r77, [%rd10+28];
	add.s32 	%r122, %r76, %r77;
	st.global.u32 	[%rd2], %r122;
	add.s32 	%r111, %r111, 16;
	add.s32 	%r110, %r110, 16;
	setp.ne.s32 	%p5, %r111, 0;
	mov.u32 	%r118, %r8;
	@%p5 bra 	$L__BB0_4;
$L__BB0_5:
	setp.eq.s32 	%p6, %r4, 0;
	@%p6 bra 	$L__BB0_15;
	setp.lt.u32 	%p7, %r5, 7;
	@%p7 bra 	$L__BB0_8;
	add.s32 	%r79, %r13, %r118;
	mul.wide.s32 	%rd11, %r79, 4;
	add.s64 	%rd12, %rd1, %rd11;
	ld.global.u32 	%r80, [%rd12];
	add.s32 	%r81, %r122, %r80;
	st.global.u32 	[%rd2], %r81;
	ld.global.u32 	%r82, [%rd12+4];
	add.s32 	%r83, %r81, %r82;
	st.global.u32 	[%rd2], %r83;
	ld.global.u32 	%r84, [%rd12+8];
	add.s32 	%r85, %r83, %r84;
	st.global.u32 	[%rd2], %r85;
	ld.global.u32 	%r86, [%rd12+12];
	add.s32 	%r87, %r85, %r86;
	st.global.u32 	[%rd2], %r87;
	ld.global.u32 	%r88, [%rd12+16];
	add.s32 	%r89, %r87, %r88;
	st.global.u32 	[%rd2], %r89;
	ld.global.u32 	%r90, [%rd12+20];
	add.s32 	%r91, %r89, %r90;
	st.global.u32 	[%rd2], %r91;
	ld.global.u32 	%r92, [%rd12+24];
	add.s32 	%r93, %r91, %r92;
	st.global.u32 	[%rd2], %r93;
	ld.global.u32 	%r94, [%rd12+28];
	add.s32 	%r122, %r93, %r94;
	st.global.u32 	[%rd2], %r122;
	add.s32 	%r118, %r118, 8;
$L__BB0_8:
	setp.eq.s32 	%p8, %r6, 0;
	@%p8 bra 	$L__BB0_15;
	setp.lt.u32 	%p9, %r7, 3;
	@%p9 bra 	$L__BB0_11;
	add.s32 	%r96, %r13, %r118;
	mul.wide.s32 	%rd13, %r96, 4;
	add.s64 	%rd14, %rd1, %rd13;
	ld.global.u32 	%r97, [%rd14];
	add.s32 	%r98, %r122, %r97;
	st.global.u32 	[%rd2], %r98;
	ld.global.u32 	%r99, [%rd14+4];
	add.s32 	%r100, %r98, %r99;
	st.global.u32 	[%rd2], %r100;
	ld.global.u32 	%r101, [%rd14+8];
	add.s32 	%r102, %r100, %r101;
	st.global.u32 	[%rd2], %r102;
	ld.global.u32 	%r103, [%rd14+12];
	add.s32 	%r122, %r102, %r103;
	st.global.u32 	[%rd2], %r122;
	add.s32 	%r118, %r118, 4;
$L__BB0_11:
	setp.eq.s32 	%p10, %r9, 0;
	@%p10 bra 	$L__BB0_15;
	setp.eq.s32 	%p11, %r9, 1;
	add.s32 	%r104, %r13, %r118;
	mul.wide.s32 	%rd15, %r104, 4;
	add.s64 	%rd4, %rd1, %rd15;
	ld.global.u32 	%r105, [%rd4];
	add.s32 	%r122, %r122, %r105;
	st.global.u32 	[%rd2], %r122;
	@%p11 bra 	$L__BB0_15;
	setp.eq.s32 	%p12, %r9, 2;
	ld.global.u32 	%r106, [%rd4+4];
	add.s32 	%r122, %r122, %r106;
	st.global.u32 	[%rd2], %r122;
	@%p12 bra 	$L__BB0_15;
	ld.global.u32 	%r107, [%rd4+8];
	add.s32 	%r122, %r122, %r107;
	st.global.u32 	[%rd2], %r122;
$L__BB0_15:
	add.s32 	%r109, %r109, 1;
	setp.ne.s32 	%p13, %r109, %r39;
	@%p13 bra 	$L__BB0_2;
$L__BB0_16:
	ret;

}


// ===== COMPILED SASS (sm_100) =====

	.target	sm_100

	.elftype	@"ET_EXEC"


//--------------------- .note.nv.tkinfo           --------------------------
	.section	.note.nv.tkinfo,"",@"SHT_NOTE"
	.sectionflags	@"SHF_NOTE_NV_TKINFO"
	.tkinfo
        /*0018*/ 	.word	0x00000002
        /*0030*/ 	.string	""
        /*0030*/ 	.string	"ptxas"
        /*0030*/ 	.string	"Cuda compilation tools, release 13.0, V13.0.88"
        /*0030*/ 	.string	"Build cuda_13.0.r13.0/compiler.36424714_0"
        /*0030*/ 	.string	"-arch sm_100 -m 64 "



//--------------------- .note.nv.cuinfo           --------------------------
	.section	.note.nv.cuinfo,"",@"SHT_NOTE"
	.sectionflags	@"SHF_NOTE_NV_CUINFO"
        /*0018*/ 	.short	0x0002
        /*001a*/ 	.short	0x0064
        /*001c*/ 	.short	0x0082
	.zero		2


//--------------------- .nv.info                  --------------------------
	.section	.nv.info,"",@"SHT_CUDA_INFO"
	.align	4


	//----- nvinfo : EIATTR_REGCOUNT
	.align		4
        /*0000*/ 	.byte	0x04, 0x2f
        /*0002*/ 	.short	(.L_1 - .L_0)
	.align		4
.L_0:
        /*0004*/ 	.word	index@(_Z12Convolution1PiS_S_iii)
        /*0008*/ 	.word	0x00000018


	//----- nvinfo : EIATTR_FRAME_SIZE
	.align		4
.L_1:
        /*000c*/ 	.byte	0x04, 0x11
        /*000e*/ 	.short	(.L_3 - .L_2)
	.align		4
.L_2:
        /*0010*/ 	.word	index@(_Z12Convolution1PiS_S_iii)
        /*0014*/ 	.word	0x00000000


	//----- nvinfo : EIATTR_MIN_STACK_SIZE
	.align		4
.L_3:
        /*0018*/ 	.byte	0x04, 0x12
        /*001a*/ 	.short	(.L_5 - .L_4)
	.align		4
.L_4:
        /*001c*/ 	.word	index@(_Z12Convolution1PiS_S_iii)
        /*0020*/ 	.word	0x00000000
.L_5:


//--------------------- .nv.compat                --------------------------
	.section	.nv.compat,"",@"SHT_CUDA_COMPAT_INFO"
	.align	4
        /*0000*/ 	.byte	0x02, 0x09, 0x00, 0x00, 0x02, 0x02, 0x01, 0x00, 0x02, 0x05, 0x05, 0x00, 0x03, 0x07, 0x01, 0x01
        /*0010*/ 	.byte	0x02, 0x03, 0x00, 0x00, 0x02, 0x06, 0x01, 0x00, 0x04, 0x0b, 0x08, 0x00, 0x09, 0x00, 0x00, 0x00
        /*0020*/ 	.byte	0x00, 0x00, 0x00, 0x00


//--------------------- .nv.info._Z12Convolution1PiS_S_iii --------------------------
	.section	.nv.info._Z12Convolution1PiS_S_iii,"",@"SHT_CUDA_INFO"
	.sectionflags	@""
	.align	4


	//----- nvinfo : EIATTR_CUDA_API_VERSION
	.align		4
        /*0000*/ 	.byte	0x04, 0x37
        /*0002*/ 	.short	(.L_7 - .L_6)
.L_6:
        /*0004*/ 	.word	0x00000082


	//----- nvinfo : EIATTR_KPARAM_INFO
	.align		4
.L_7:
        /*0008*/ 	.byte	0x04, 0x17
        /*000a*/ 	.short	(.L_9 - .L_8)
.L_8:
        /*000c*/ 	.word	0x00000000
        /*0010*/ 	.short	0x0005
        /*0012*/ 	.short	0x0020
        /*0014*/ 	.byte	0x00, 0xf0, 0x11, 0x00


	//----- nvinfo : EIATTR_KPARAM_INFO
	.align		4
.L_9:
        /*0018*/ 	.byte	0x04, 0x17
        /*001a*/ 	.short	(.L_11 - .L_10)
.L_10:
        /*001c*/ 	.word	0x00000000
        /*0020*/ 	.short	0x0004
        /*0022*/ 	.short	0x001c
        /*0024*/ 	.byte	0x00, 0xf0, 0x11, 0x00


	//----- nvinfo : EIATTR_KPARAM_INFO
	.align		4
.L_11:
        /*0028*/ 	.byte	0x04, 0x17
        /*002a*/ 	.short	(.L_13 - .L_12)
.L_12:
        /*002c*/ 	.word	0x00000000
        /*0030*/ 	.short	0x0003
        /*0032*/ 	.short	0x0018
        /*0034*/ 	.byte	0x00, 0xf0, 0x11, 0x00


	//----- nvinfo : EIATTR_KPARAM_INFO
	.align		4
.L_13:
        /*0038*/ 	.byte	0x04, 0x17
        /*003a*/ 	.short	(.L_15 - .L_14)
.L_14:
        /*003c*/ 	.word	0x00000000
        /*0040*/ 	.short	0x0002
        /*0042*/ 	.short	0x0010
        /*0044*/ 	.byte	0x00, 0xf5, 0x21, 0x00


	//----- nvinfo : EIATTR_KPARAM_INFO
	.align		4
.L_15:
        /*0048*/ 	.byte	0x04, 0x17
        /*004a*/ 	.short	(.L_17 - .L_16)
.L_16:
        /*004c*/ 	.word	0x00000000
        /*0050*/ 	.short	0x0001
        /*0052*/ 	.short	0x0008
        /*0054*/ 	.byte	0x00, 0xf5, 0x21, 0x00


	//----- nvinfo : EIATTR_KPARAM_INFO
	.align		4
.L_17:
        /*0058*/ 	.byte	0x04, 0x17
        /*005a*/ 	.short	(.L_19 - .L_18)
.L_18:
        /*005c*/ 	.word	0x00000000
        /*0060*/ 	.short	0x0000
        /*0062*/ 	.short	0x0000
        /*0064*/ 	.byte	0x00, 0xf5, 0x21, 0x00


	//----- nvinfo : EIATTR_SPARSE_MMA_MASK
	.align		4
.L_19:
        /*0068*/ 	.byte	0x03, 0x50
        /*006a*/ 	.short	0x0000


	//----- nvinfo : EIATTR_MAXREG_COUNT
	.align		4
        /*006c*/ 	.byte	0x03, 0x1b
        /*006e*/ 	.short	0x00ff


	//----- nvinfo : EIATTR_MERCURY_ISA_VERSION
	.align		4
        /*0070*/ 	.byte	0x03, 0x5f
        /*0072*/ 	.short	0x0101


	//----- nvinfo : EIATTR_VRC_CTA_INIT_COUNT
	.align		4
        /*0074*/ 	.byte	0x02, 0x4a
	.zero		1
	.zero		1


	//----- nvinfo : EIATTR_EXIT_INSTR_OFFSETS
	.align		4
        /*0078*/ 	.byte	0x04, 0x1c
        /*007a*/ 	.short	(.L_21 - .L_20)


	//   ....[0]....
.L_20:
        /*007c*/ 	.word	0x00000070


	//   ....[1]....
        /*0080*/ 	.word	0x00000b50


	//----- nvinfo : EIATTR_CBANK_PARAM_SIZE
	.align		4
.L_21:
        /*0084*/ 	.byte	0x03, 0x19
        /*0086*/ 	.short	0x0024


	//----- nvinfo : EIATTR_PARAM_CBANK
	.align		4
        /*0088*/ 	.byte	0x04, 0x0a
        /*008a*/ 	.short	(.L_23 - .L_22)
	.align		4
.L_22:
        /*008c*/ 	.word	index@(.nv.constant0._Z12Convolution1PiS_S_iii)
        /*0090*/ 	.short	0x0380
        /*0092*/ 	.short	0x0024


	//----- nvinfo : EIATTR_SW_WAR
	.align		4
.L_23:
        /*0094*/ 	.byte	0x04, 0x36
        /*0096*/ 	.short	(.L_25 - .L_24)
.L_24:
        /*0098*/ 	.word	0x00000008
.L_25:


//--------------------- .nv.callgraph             --------------------------
	.section	.nv.callgraph,"",@"SHT_CUDA_CALLGRAPH"
	.align	4
	.sectionentsize	8
	.align		4
        /*0000*/ 	.word	0x00000000
	.align		4
        /*0004*/ 	.word	0xffffffff
	.align		4
        /*0008*/ 	.word	0x00000000
	.align		4
        /*000c*/ 	.word	0xfffffffe
	.align		4
        /*0010*/ 	.word	0x00000000
	.align		4
        /*0014*/ 	.word	0xfffffffd
	.align		4
        /*0018*/ 	.word	0x00000000
	.align		4
        /*001c*/ 	.word	0xfffffffc


//--------------------- .text._Z12Convolution1PiS_S_iii --------------------------
	.section	.text._Z12Convolution1PiS_S_iii,"ax",@progbits
	.align	128
        .global         _Z12Convolution1PiS_S_iii
        .type           _Z12Convolution1PiS_S_iii,@function
        .size           _Z12Convolution1PiS_S_iii,(.L_x_7 - _Z12Convolution1PiS_S_iii)
        .other          _Z12Convolution1PiS_S_iii,@"STO_CUDA_ENTRY STV_DEFAULT"
_Z12Convolution1PiS_S_iii:
.text._Z12Convolution1PiS_S_iii:
[----:B------:R-:W-:Y:S01]  /*0000*/  LDC R1, c[0x0][0x37c] ;  /* 0x0000df00ff017b82 */ /* 0x000fe20000000800 */
[----:B------:R-:W0:Y:S07]  /*0010*/  S2R R7, SR_TID.X ;  /* 0x0000000000077919 */ /* 0x000e2e0000002100 */
[----:B------:R-:W1:Y:S08]  /*0020*/  LDC R10, c[0x0][0x3a0] ;  /* 0x0000e800ff0a7b82 */ /* 0x000e700000000800 */
[----:B------:R-:W2:Y:S01]  /*0030*/  LDC R6, c[0x0][0x39c] ;  /* 0x0000e700ff067b82 */ /* 0x000ea20000000800 */
[----:B-1----:R-:W-:Y:S01]  /*0040*/  IMAD R0, R10, R10, RZ ;  /* 0x0000000a0a007224 */ /* 0x002fe200078e02ff */
[----:B--2---:R-:W-:-:S04]  /*0050*/  ISETP.GE.AND P0, PT, R6, 0x1, PT ;  /* 0x000000010600780c */ /* 0x004fc80003f06270 */
[----:B0-----:R-:W-:-:S13]  /*0060*/  ISETP.GE.U32.OR P0, PT, R7, R0, !P0 ;  /* 0x000000000700720c */ /* 0x001fda0004706470 */
[----:B------:R-:W-:Y:S05]  /*0070*/  @P0 EXIT ;  /* 0x000000000000094d */ /* 0x000fea0003800000 */
[----:B------:R-:W0:Y:S01]  /*0080*/  LDC.64 R2, c[0x0][0x390] ;  /* 0x0000e400ff027b82 */ /* 0x000e220000000a00 */
[----:B------:R-:W1:Y:S01]  /*0090*/  LDCU.64 UR8, c[0x0][0x358] ;  /* 0x00006b00ff0877ac */ /* 0x000e620008000a00 */
[----:B------:R-:W-:Y:S01]  /*00a0*/  IABS R11, R10 ;  /* 0x0000000a000b7213 */ /* 0x000fe20000000000 */
[----:B------:R-:W2:Y:S01]  /*00b0*/  LDCU.64 UR6, c[0x0][0x380] ;  /* 0x00007000ff0677ac */ /* 0x000ea20008000a00 */
[----:B0-----:R-:W-:-:S05]  /*00c0*/  IMAD.WIDE.U32 R2, R7, 0x4, R2 ;  /* 0x0000000407027825 */ /* 0x001fca00078e0002 */
[----:B-1----:R0:W5:Y:S01]  /*00d0*/  LDG.E R5, desc[UR8][R2.64] ;  /* 0x0000000802057981 */ /* 0x002162000c1e1900 */
[----:B------:R-:W1:Y:S01]  /*00e0*/  I2F.RP R0, R11 ;  /* 0x0000000b00007306 */ /* 0x000e620000209400 */
[----:B------:R-:W-:Y:S01]  /*00f0*/  ISETP.NE.AND P1, PT, R10, RZ, PT ;  /* 0x000000ff0a00720c */ /* 0x000fe20003f25270 */
[----:B--2---:R-:W-:Y:S01]  /*0100*/  UIADD3 UR5, UP0, UPT, UR6, 0x20, URZ ;  /* 0x0000002006057890 */ /* 0x004fe2000ff1e0ff */
[----:B------:R-:W-:Y:S01]  /*0110*/  LOP3.LUT R14, R6, 0x7, RZ, 0xc0, !PT ;  /* 0x00000007060e7812 */ /* 0x000fe200078ec0ff */
[----:B------:R-:W-:Y:S02]  /*0120*/  UMOV UR4, URZ ;  /* 0x000000ff00047c82 */ /* 0x000fe40008000000 */
[----:B------:R-:W-:Y:S02]  /*0130*/  UIADD3.X UR6, UPT, UPT, URZ, UR7, URZ, UP0, !UPT ;  /* 0x00000007ff067290 */ /* 0x000fe400087fe4ff */
[----:B-1----:R-:W1:Y:S02]  /*0140*/  MUFU.RCP R0, R0 ;  /* 0x0000000000007308 */ /* 0x002e640000001000 */
[----:B-1----:R-:W-:-:S06]  /*0150*/  VIADD R8, R0, 0xffffffe ;  /* 0x0ffffffe00087836 */ /* 0x002fcc0000000000 */
[----:B------:R1:W2:Y:S02]  /*0160*/  F2I.FTZ.U32.TRUNC.NTZ R9, R8 ;  /* 0x0000000800097305 */ /* 0x0002a4000021f000 */
[----:B-1----:R-:W-:Y:S02]  /*0170*/  HFMA2 R8, -RZ, RZ, 0, 0 ;  /* 0x00000000ff087431 */ /* 0x002fe400000001ff */
[----:B--2---:R-:W-:-:S04]  /*0180*/  IMAD.MOV R4, RZ, RZ, -R9 ;  /* 0x000000ffff047224 */ /* 0x004fc800078e0a09 */
[----:B------:R-:W-:Y:S01]  /*0190*/  IMAD R13, R4, R11, RZ ;  /* 0x0000000b040d7224 */ /* 0x000fe200078e02ff */
[----:B------:R-:W-:-:S03]  /*01a0*/  IABS R4, R7 ;  /* 0x0000000700047213 */ /* 0x000fc60000000000 */
[----:B------:R-:W-:Y:S01]  /*01b0*/  IMAD.HI.U32 R9, R9, R13, R8 ;  /* 0x0000000d09097227 */ /* 0x000fe200078e0008 */
[----:B------:R-:W-:-:S05]  /*01c0*/  LOP3.LUT R13, R6, 0xf, RZ, 0xc0, !PT ;  /* 0x0000000f060d7812 */ /* 0x000fca00078ec0ff */
[----:B------:R-:W-:-:S04]  /*01d0*/  IMAD.HI.U32 R9, R9, R4, RZ ;  /* 0x0000000409097227 */ /* 0x000fc800078e00ff */
[----:B------:R-:W-:-:S04]  /*01e0*/  IMAD.MOV R9, RZ, RZ, -R9 ;  /* 0x000000ffff097224 */ /* 0x000fc800078e0a09 */
[----:B------:R-:W-:Y:S02]  /*01f0*/  IMAD R0, R11, R9, R4 ;  /* 0x000000090b007224 */ /* 0x000fe400078e0204 */
[----:B------:R-:W-:-:S03]  /*0200*/  VIADD R4, R13, 0xffffffff ;  /* 0xffffffff0d047836 */ /* 0x000fc60000000000 */
[----:B------:R-:W-:-:S13]  /*0210*/  ISETP.GT.U32.AND P0, PT, R11, R0, PT ;  /* 0x000000000b00720c */ /* 0x000fda0003f04070 */
[----:B------:R-:W-:Y:S01]  /*0220*/  @!P0 IMAD.IADD R0, R0, 0x1, -R11 ;  /* 0x0000000100008824 */ /* 0x000fe200078e0a0b */
[----:B------:R-:W-:Y:S01]  /*0230*/  ISETP.GE.AND P0, PT, R7, RZ, PT ;  /* 0x000000ff0700720c */ /* 0x000fe20003f06270 */
[----:B------:R-:W-:-:S03]  /*0240*/  VIADD R7, R14, 0xffffffff ;  /* 0xffffffff0e077836 */ /* 0x000fc60000000000 */
[----:B------:R-:W-:Y:S02]  /*0250*/  ISETP.GT.U32.AND P2, PT, R11, R0, PT ;  /* 0x000000000b00720c */ /* 0x000fe40003f44070 */
[----:B------:R-:W-:-:S11]  /*0260*/  ISETP.GE.U32.AND P3, PT, R7, 0x3, PT ;  /* 0x000000030700780c */ /* 0x000fd60003f66070 */
[----:B------:R-:W-:Y:S02]  /*0270*/  @!P2 IADD3 R0, PT, PT, R0, -R11, RZ ;  /* 0x8000000b0000a210 */ /* 0x000fe40007ffe0ff */
[----:B------:R-:W-:Y:S02]  /*0280*/  ISETP.GE.U32.AND P2, PT, R4, 0x7, PT ;  /* 0x000000070400780c */ /* 0x000fe40003f46070 */
[----:B------:R-:W-:Y:S02]  /*0290*/  LOP3.LUT R4, R6, 0x7ffffff0, RZ, 0xc0, !PT ;  /* 0x7ffffff006047812 */ /* 0x000fe400078ec0ff */
[----:B------:R-:W-:Y:S02]  /*02a0*/  @!P0 IADD3 R0, PT, PT, -R0, RZ, RZ ;  /* 0x000000ff00008210 */ /* 0x000fe40007ffe1ff */
[----:B------:R-:W-:Y:S01]  /*02b0*/  @!P1 LOP3.LUT R0, RZ, R10, RZ, 0x33, !PT ;  /* 0x0000000aff009212 */ /* 0x000fe200078e33ff */
[----:B------:R-:W-:Y:S01]  /*02c0*/  IMAD.MOV R7, RZ, RZ, -R4 ;  /* 0x000000ffff077224 */ /* 0x000fe200078e0a04 */
[----:B0-----:R-:W-:-:S07]  /*02d0*/  LOP3.LUT R6, R6, 0x3, RZ, 0xc0, !PT ;  /* 0x0000000306067812 */ /* 0x001fce00078ec0ff */
.L_x_5:
[----:B0-----:R-:W0:Y:S01]  /*02e0*/  LDCU.64 UR10, c[0x0][0x398] ;  /* 0x00007300ff0a77ac */ /* 0x001e220008000a00 */
[----:B------:R-:W-:Y:S01]  /*02f0*/  LEA R8, R0, UR4, 0x1 ;  /* 0x0000000400087c11 */ /* 0x000fe2000f8e08ff */
[----:B------:R-:W-:Y:S01]  /*0300*/  IMAD.MOV.U32 R9, RZ, RZ, RZ ;  /* 0x000000ffff097224 */ /* 0x000fe200078e00ff */
[----:B------:R-:W-:Y:S02]  /*0310*/  UIADD3 UR4, UPT, UPT, UR4, 0x1, URZ ;  /* 0x0000000104047890 */ /* 0x000fe4000fffe0ff */
[----:B0-----:R-:W-:Y:S01]  /*0320*/  UISETP.GE.U32.AND UP0, UPT, UR11, 0x10, UPT ;  /* 0x000000100b00788c */ /* 0x001fe2000bf06070 */
[----:B------:R-:W-:Y:S01]  /*0330*/  IMAD R8, R8, UR10, RZ ;  /* 0x0000000a08087c24 */ /* 0x000fe2000f8e02ff */
[----:B------:R-:W-:-:S07]  /*0340*/  UISETP.NE.AND UP1, UPT, UR4, UR11, UPT ;  /* 0x0000000b0400728c */ /* 0x000fce000bf25270 */
[----:B-1234-:R-:W-:Y:S05]  /*0350*/  BRA.U !UP0, `(.L_x_0) ;  /* 0x0000000108e87547 */ /* 0x01efea000b800000 */
[----:B------:R-:W-:Y:S01]  /*0360*/  MOV R12, R8 ;  /* 0x00000008000c7202 */ /* 0x000fe20000000f00 */
[----:B------:R-:W-:-:S07]  /*0370*/  IMAD.MOV.U32 R9, RZ, RZ, R7 ;  /* 0x000000ffff097224 */ /* 0x000fce00078e0007 */
.L_x_1:
[----:B------:R-:W-:Y:S01]  /*0380*/  MOV R11, UR6 ;  /* 0x00000006000b7c02 */ /* 0x000fe20008000f00 */
[----:B------:R-:W-:-:S04]  /*0390*/  IMAD.U32 R10, RZ, RZ, UR5 ;  /* 0x00000005ff0a7e24 */ /* 0x000fc8000f8e00ff */
[----:B------:R-:W-:-:S05]  /*03a0*/  IMAD.WIDE R10, R12, 0x4, R10 ;  /* 0x000000040c0a7825 */ /* 0x000fca00078e020a */
[----:B--2---:R-:W2:Y:S02]  /*03b0*/  LDG.E R16, desc[UR8][R10.64+-0x20] ;  /* 0xffffe0080a107981 */ /* 0x004ea4000c1e1900 */
[----:B--2--5:R-:W-:-:S05]  /*03c0*/  IMAD.IADD R5, R16, 0x1, R5 ;  /* 0x0000000110057824 */ /* 0x024fca00078e0205 */
[----:B------:R0:W-:Y:S04]  /*03d0*/  STG.E desc[UR8][R2.64], R5 ;  /* 0x0000000502007986 */ /* 0x0001e8000c101908 */
[----:B------:R-:W2:Y:S02]  /*03e0*/  LDG.E R16, desc[UR8][R10.64+-0x1c] ;  /* 0xffffe4080a107981 */ /* 0x000ea4000c1e1900 */
[----:B--2---:R-:W-:-:S05]  /*03f0*/  IMAD.IADD R15, R5, 0x1, R16 ;  /* 0x00000001050f7824 */ /* 0x004fca00078e0210 */
[----:B------:R1:W-:Y:S04]  /*0400*/  STG.E desc[UR8][R2.64], R15 ;  /* 0x0000000f02007986 */ /* 0x0003e8000c101908 */
[----:B------:R-:W2:Y:S02]  /*0410*/  LDG.E R16, desc[UR8][R10.64+-0x18] ;  /* 0xffffe8080a107981 */ /* 0x000ea4000c1e1900 */
[----:B--2---:R-:W-:-:S05]  /*0420*/  IADD3 R17, PT, PT, R15, R16, RZ ;  /* 0x000000100f117210 */ /* 0x004fca0007ffe0ff */
[----:B------:R2:W-:Y:S04]  /*0430*/  STG.E desc[UR8][R2.64], R17 ;  /* 0x0000001102007986 */ /* 0x0005e8000c101908 */
[----:B------:R-:W3:Y:S02]  /*0440*/  LDG.E R16, desc[UR8][R10.64+-0x14] ;  /* 0xffffec080a107981 */ /* 0x000ee4000c1e1900 */
[----:B---3--:R-:W-:-:S05]  /*0450*/  IMAD.IADD R19, R17, 0x1, R16 ;  /* 0x0000000111137824 */ /* 0x008fca00078e0210 */
[----:B------:R3:W-:Y:S04]  /*0460*/  STG.E desc[UR8][R2.64], R19 ;  /* 0x0000001302007986 */ /* 0x0007e8000c101908 */
[----:B------:R-:W0:Y:S02]  /*0470*/  LDG.E R16, desc[UR8][R10.64+-0x10] ;  /* 0xfffff0080a107981 */ /* 0x000e24000c1e1900 */
[----:B0-----:R-:W-:-:S05]  /*0480*/  IMAD.IADD R5, R19, 0x1, R16 ;  /* 0x0000000113057824 */ /* 0x001fca00078e0210 */
[----:B------:R0:W-:Y:S04]  /*0490*/  STG.E desc[UR8][R2.64], R5 ;  /* 0x0000000502007986 */ /* 0x0001e8000c101908 */
[----:B------:R-:W1:Y:S02]  /*04a0*/  LDG.E R16, desc[UR8][R10.64+-0xc] ;  /* 0xfffff4080a107981 */ /* 0x000e64000c1e1900 */
[----:B-1----:R-:W-:-:S05]  /*04b0*/  IADD3 R15, PT, PT, R5, R16, RZ ;  /* 0x00000010050f7210 */ /* 0x002fca0007ffe0ff */
[----:B------:R1:W-:Y:S04]  /*04c0*/  STG.E desc[UR8][R2.64], R15 ;  /* 0x0000000f02007986 */ /* 0x0003e8000c101908 */
[----:B------:R-:W2:Y:S02]  /*04d0*/  LDG.E R16, desc[UR8][R10.64+-0x8] ;  /* 0xfffff8080a107981 */ /* 0x000ea4000c1e1900 */
[----:B--2---:R-:W-:-:S05]  /*04e0*/  IMAD.IADD R17, R15, 0x1, R16 ;  /* 0x000000010f117824 */ /* 0x004fca00078e0210 */
[----:B------:R2:W-:Y:S04]  /*04f0*/  STG.E desc[UR8][R2.64], R17 ;  /* 0x0000001102007986 */ /* 0x0005e8000c101908 */
[----:B------:R-:W3:Y:S02]  /*0500*/  LDG.E R16, desc[UR8][R10.64+-0x4] ;  /* 0xfffffc080a107981 */ /* 0x000ee4000c1e1900 */
[----:B---3--:R-:W-:-:S05]  /*0510*/  IMAD.IADD R19, R17, 0x1, R16 ;  /* 0x0000000111137824 */ /* 0x008fca00078e0210 */
[----:B------:R3:W-:Y:S04]  /*0520*/  STG.E desc[UR8][R2.64], R19 ;  /* 0x0000001302007986 */ /* 0x0007e8000c101908 */
[----:B------:R-:W0:Y:S02]  /*0530*/  LDG.E R16, desc[UR8][R10.64] ;  /* 0x000000080a107981 */ /* 0x000e24000c1e1900 */
[----:B0-----:R-:W-:-:S05]  /*0540*/  IADD3 R5, PT, PT, R19, R16, RZ ;  /* 0x0000001013057210 */ /* 0x001fca0007ffe0ff */
[----:B------:R-:W-:Y:S04]  /*0550*/  STG.E desc[UR8][R2.64], R5 ;  /* 0x0000000502007986 */ /* 0x000fe8000c101908 */
[----:B------:R-:W1:Y:S02]  /*0560*/  LDG.E R16, desc[UR8][R10.64+0x4] ;  /* 0x000004080a107981 */ /* 0x000e64000c1e1900 */
[----:B-1----:R-:W-:-:S05]  /*0570*/  IMAD.IADD R15, R5, 0x1, R16 ;  /* 0x00000001050f7824 */ /* 0x002fca00078e0210 */
[----:B------:R0:W-:Y:S04]  /*0580*/  STG.E desc[UR8][R2.64], R15 ;  /* 0x0000000f02007986 */ /* 0x0001e8000c101908 */
[----:B------:R-:W2:Y:S02]  /*0590*/  LDG.E R16, desc[UR8][R10.64+0x8] ;  /* 0x000008080a107981 */ /* 0x000ea4000c1e1900 */
[----:B--2---:R-:W-:-:S05]  /*05a0*/  IADD3 R17, PT, PT, R15, R16, RZ ;  /* 0x000000100f117210 */ /* 0x004fca0007ffe0ff */
[----:B------:R1:W-:Y:S04]  /*05b0*/  STG.E desc[UR8][R2.64], R17 ;  /* 0x0000001102007986 */ /* 0x0003e8000c101908 */
[----:B------:R-:W3:Y:S02]  /*05c0*/  LDG.E R16, desc[UR8][R10.64+0xc] ;  /* 0x00000c080a107981 */ /* 0x000ee4000c1e1900 */
[----:B---3--:R-:W-:-:S05]  /*05d0*/  IMAD.IADD R19, R17, 0x1, R16 ;  /* 0x0000000111137824 */ /* 0x008fca00078e0210 */
[----:B------:R2:W-:Y:S04]  /*05e0*/  STG.E desc[UR8][R2.64], R19 ;  /* 0x0000001302007986 */ /* 0x0005e8000c101908 */
[----:B------:R-:W3:Y:S02]  /*05f0*/  LDG.E R16, desc[UR8][R10.64+0x10] ;  /* 0x000010080a107981 */ /* 0x000ee4000c1e1900 */
[----:B---3--:R-:W-:-:S05]  /*0600*/  IADD3 R21, PT, PT, R19, R16, RZ ;  /* 0x0000001013157210 */ /* 0x008fca0007ffe0ff */
[----:B------:R2:W-:Y:S04]  /*0610*/  STG.E desc[UR8][R2.64], R21 ;  /* 0x0000001502007986 */ /* 0x0005e8000c101908 */
[----:B------:R-:W0:Y:S02]  /*0620*/  LDG.E R16, desc[UR8][R10.64+0x14] ;  /* 0x000014080a107981 */ /* 0x000e24000c1e1900 */
[----:B0-----:R-:W-:-:S05]  /*0630*/  IMAD.IADD R15, R21, 0x1, R16 ;  /* 0x00000001150f7824 */ /* 0x001fca00078e0210 */
[----:B------:R2:W-:Y:S04]  /*0640*/  STG.E desc[UR8][R2.64], R15 ;  /* 0x0000000f02007986 */ /* 0x0005e8000c101908 */
[----:B------:R-:W1:Y:S01]  /*0650*/  LDG.E R16, desc[UR8][R10.64+0x18] ;  /* 0x000018080a107981 */ /* 0x000e62000c1e1900 */
[----:B------:R-:W-:Y:S02]  /*0660*/  IADD3 R9, PT, PT, R9, 0x10, RZ ;  /* 0x0000001009097810 */ /* 0x000fe40007ffe0ff */
[----:B-1----:R-:W-:-:S05]  /*0670*/  IADD3 R17, PT, PT, R15, R16, RZ ;  /* 0x000000100f117210 */ /* 0x002fca0007ffe0ff */
[----:B------:R2:W-:Y:S04]  /*0680*/  STG.E desc[UR8][R2.64], R17 ;  /* 0x0000001102007986 */ /* 0x0005e8000c101908 */
[----:B------:R-:W3:Y:S01]  /*0690*/  LDG.E R16, desc[UR8][R10.64+0x1c] ;  /* 0x00001c080a107981 */ /* 0x000ee2000c1e1900 */
[----:B------:R-:W-:Y:S01]  /*06a0*/  ISETP.NE.AND P0, PT, R9, RZ, PT ;  /* 0x000000ff0900720c */ /* 0x000fe20003f05270 */
[----:B------:R-:W-:Y:S02]  /*06b0*/  VIADD R12, R12, 0x10 ;  /* 0x000000100c0c7836 */ /* 0x000fe40000000000 */
[----:B---3--:R-:W-:-:S05]  /*06c0*/  IMAD.IADD R5, R17, 0x1, R16 ;  /* 0x0000000111057824 */ /* 0x008fca00078e0210 */
[----:B------:R2:W-:Y:S05]  /*06d0*/  STG.E desc[UR8][R2.64], R5 ;  /* 0x0000000502007986 */ /* 0x0005ea000c101908 */
[----:B------:R-:W-:Y:S05]  /*06e0*/  @P0 BRA `(.L_x_1) ;  /* 0xfffffffc00240947 */ /* 0x000fea000383ffff */
[----:B------:R-:W-:-:S07]  /*06f0*/  MOV R9, R4 ;  /* 0x0000000400097202 */ /* 0x000fce0000000f00 */
.L_x_0:
[----:B------:R-:W-:-:S13]  /*0700*/  ISETP.NE.AND P0, PT, R13, RZ, PT ;  /* 0x000000ff0d00720c */ /* 0x000fda0003f05270 */
[----:B------:R-:W-:Y:S05]  /*0710*/  @!P0 BRA `(.L_x_2) ;  /* 0x0000000400088947 */ /* 0x000fea0003800000 */
[----:B------:R-:W-:Y:S01]  /*0720*/  ISETP.NE.AND P0, PT, R14, RZ, PT ;  /* 0x000000ff0e00720c */ /* 0x000fe20003f05270 */
[----:B------:R-:W-:-:S12]  /*0730*/  @!P2 BRA `(.L_x_3) ;  /* 0x000000000070a947 */ /* 0x000fd80003800000 */
[----:B------:R-:W0:Y:S01]  /*0740*/  LDC.64 R10, c[0x0][0x380] ;  /* 0x0000e000ff0a7b82 */ /* 0x000e220000000a00 */
[----:B--2---:R-:W-:-:S04]  /*0750*/  IMAD.IADD R15, R8, 0x1, R9 ;  /* 0x00000001080f7824 */ /* 0x004fc800078e0209 */
[----:B0-----:R-:W-:-:S05]  /*0760*/  IMAD.WIDE R10, R15, 0x4, R10 ;  /* 0x000000040f0a7825 */ /* 0x001fca00078e020a */
[----:B------:R-:W2:Y:S02]  /*0770*/  LDG.E R12, desc[UR8][R10.64] ;  /* 0x000000080a0c7981 */ /* 0x000ea4000c1e1900 */
[----:B--2--5:R-:W-:-:S05]  /*0780*/  IADD3 R5, PT, PT, R5, R12, RZ ;  /* 0x0000000c05057210 */ /* 0x024fca0007ffe0ff */
[----:B------:R-:W-:Y:S04]  /*0790*/  STG.E desc[UR8][R2.64], R5 ;  /* 0x0000000502007986 */ /* 0x000fe8000c101908 */
[----:B------:R-:W2:Y:S02]  /*07a0*/  LDG.E R12, desc[UR8][R10.64+0x4] ;  /* 0x000004080a0c7981 */ /* 0x000ea4000c1e1900 */
[----:B--2---:R-:W-:-:S05]  /*07b0*/  IMAD.IADD R15, R5, 0x1, R12 ;  /* 0x00000001050f7824 */ /* 0x004fca00078e020c */
[----:B------:R0:W-:Y:S04]  /*07c0*/  STG.E desc[UR8][R2.64], R15 ;  /* 0x0000000f02007986 */ /* 0x0001e8000c101908 */
[----:B------:R-:W2:Y:S02]  /*07d0*/  LDG.E R12, desc[UR8][R10.64+0x8] ;  /* 0x000008080a0c7981 */ /* 0x000ea4000c1e1900 */
[----:B--2---:R-:W-:-:S05]  /*07e0*/  IADD3 R17, PT, PT, R15, R12, RZ ;  /* 0x0000000c0f117210 */ /* 0x004fca0007ffe0ff */
[----:B------:R1:W-:Y:S04]  /*07f0*/  STG.E desc[UR8][R2.64], R17 ;  /* 0x0000001102007986 */ /* 0x0003e8000c101908 */
[----:B------:R-:W2:Y:S02]  /*0800*/  LDG.E R12, desc[UR8][R10.64+0xc] ;  /* 0x00000c080a0c7981 */ /* 0x000ea4000c1e1900 */
[----:B--2---:R-:W-:-:S05]  /*0810*/  IMAD.IADD R19, R17, 0x1, R12 ;  /* 0x0000000111137824 */ /* 0x004fca00078e020c */
[----:B------:R3:W-:Y:S04]  /*0820*/  STG.E desc[UR8][R2.64], R19 ;  /* 0x0000001302007986 */ /* 0x0007e8000c101908 */
[----:B------:R-:W2:Y:S02]  /*0830*/  LDG.E R12, desc[UR8][R10.64+0x10] ;  /* 0x000010080a0c7981 */ /* 0x000ea4000c1e1900 */
[----:B--2---:R-:W-:-:S05]  /*0840*/  IADD3 R21, PT, PT, R19, R12, RZ ;  /* 0x0000000c13157210 */ /* 0x004fca0007ffe0ff */
[----:B------:R3:W-:Y:S04]  /*0850*/  STG.E desc[UR8][R2.64], R21 ;  /* 0x0000001502007986 */ /* 0x0007e8000c101908 */
[----:B------:R-:W0:Y:S02]  /*0860*/  LDG.E R12, desc[UR8][R10.64+0x14] ;  /* 0x000014080a0c7981 */ /* 0x000e24000c1e1900 */
[----:B0-----:R-:W-:-:S05]  /*0870*/  IMAD.IADD R15, R21, 0x1, R12 ;  /* 0x00000001150f7824 */ /* 0x001fca00078e020c */
[----:B------:R3:W-:Y:S04]  /*0880*/  STG.E desc[UR8][R2.64], R15 ;  /* 0x0000000f02007986 */ /* 0x0007e8000c101908 */
[----:B------:R-:W1:Y:S02]  /*0890*/  LDG.E R12, desc[UR8][R10.64+0x18] ;  /* 0x000018080a0c7981 */ /* 0x000e64000c1e1900 */
[----:B-1----:R-:W-:-:S05]  /*08a0*/  IADD3 R17, PT, PT, R15, R12, RZ ;  /* 0x0000000c0f117210 */ /* 0x002fca0007ffe0ff */
[----:B------:R3:W-:Y:S04]  /*08b0*/  STG.E desc[UR8][R2.64], R17 ;  /* 0x0000001102007986 */ /* 0x0007e8000c101908 */
[----:B------:R-:W2:Y:S01]  /*08c0*/  LDG.E R12, desc[UR8][R10.64+0x1c] ;  /* 0x00001c080a0c7981 */ /* 0x000ea2000c1e1900 */
[----:B------:R-:W-:Y:S01]  /*08d0*/  IADD3 R9, PT, PT, R9, 0x8, RZ ;  /* 0x0000000809097810 */ /* 0x000fe20007ffe0ff */
[----:B--2---:R-:W-:-:S05]  /*08e0*/  IMAD.IADD R5, R17, 0x1, R12 ;  /* 0x0000000111057824 */ /* 0x004fca00078e020c */
[----:B------:R3:W-:Y:S02]  /*08f0*/  STG.E desc[UR8][R2.64], R5 ;  /* 0x0000000502007986 */ /* 0x0007e4000c101908 */
.L_x_3:
[----:B------:R-:W-:Y:S05]  /*0900*/  @!P0 BRA `(.L_x_2) ;  /* 0x00000000008c8947 */ /* 0x000fea0003800000 */
[----:B------:R-:W-:Y:S01]  /*0910*/  ISETP.NE.AND P0, PT, R6, RZ, PT ;  /* 0x000000ff0600720c */ /* 0x000fe20003f05270 */
[----:B------:R-:W-:-:S12]  /*0920*/  @!P3 BRA `(.L_x_4) ;  /* 0x000000000040b947 */ /* 0x000fd80003800000 */
[----:B------:R-:W0:Y:S01]  /*0930*/  LDC.64 R10, c[0x0][0x380] ;  /* 0x0000e000ff0a7b82 */ /* 0x000e220000000a00 */
[----:B--23--:R-:W-:-:S04]  /*0940*/  IMAD.IADD R15, R8, 0x1, R9 ;  /* 0x00000001080f7824 */ /* 0x00cfc800078e0209 */
[----:B0-----:R-:W-:-:S05]  /*0950*/  IMAD.WIDE R10, R15, 0x4, R10 ;  /* 0x000000040f0a7825 */ /* 0x001fca00078e020a */
[----:B------:R-:W2:Y:S02]  /*0960*/  LDG.E R12, desc[UR8][R10.64] ;  /* 0x000000080a0c7981 */ /* 0x000ea4000c1e1900 */
[----:B--2--5:R-:W-:-:S05]  /*0970*/  IADD3 R15, PT, PT, R5, R12, RZ ;  /* 0x0000000c050f7210 */ /* 0x024fca0007ffe0ff */
[----:B------:R0:W-:Y:S04]  /*0980*/  STG.E desc[UR8][R2.64], R15 ;  /* 0x0000000f02007986 */ /* 0x0001e8000c101908 */
[----:B------:R-:W2:Y:S02]  /*0990*/  LDG.E R12, desc[UR8][R10.64+0x4] ;  /* 0x000004080a0c7981 */ /* 0x000ea4000c1e1900 */
[----:B--2---:R-:W-:-:S05]  /*09a0*/  IMAD.IADD R17, R15, 0x1, R12 ;  /* 0x000000010f117824 */ /* 0x004fca00078e020c */
[----:B------:R0:W-:Y:S04]  /*09b0*/  STG.E desc[UR8][R2.64], R17 ;  /* 0x0000001102007986 */ /* 0x0001e8000c101908 */
[----:B------:R-:W2:Y:S02]  /*09c0*/  LDG.E R12, desc[UR8][R10.64+0x8] ;  /* 0x000008080a0c7981 */ /* 0x000ea4000c1e1900 */
[----:B--2---:R-:W-:-:S05]  /*09d0*/  IADD3 R19, PT, PT, R17, R12, RZ ;  /* 0x0000000c11137210 */ /* 0x004fca0007ffe0ff */
[----:B------:R0:W-:Y:S04]  /*09e0*/  STG.E desc[UR8][R2.64], R19 ;  /* 0x0000001302007986 */ /* 0x0001e8000c101908 */
[----:B------:R-:W2:Y:S01]  /*09f0*/  LDG.E R12, desc[UR8][R10.64+0xc] ;  /* 0x00000c080a0c7981 */ /* 0x000ea2000c1e1900 */
[----:B------:R-:W-:Y:S01]  /*0a00*/  IADD3 R9, PT, PT, R9, 0x4, RZ ;  /* 0x0000000409097810 */ /* 0x000fe20007ffe0ff */
[----:B--2---:R-:W-:-:S05]  /*0a10*/  IMAD.IADD R5, R19, 0x1, R12 ;  /* 0x0000000113057824 */ /* 0x004fca00078e020c */
[----:B------:R0:W-:Y:S02]  /*0a20*/  STG.E desc[UR8][R2.64], R5 ;  /* 0x0000000502007986 */ /* 0x0001e4000c101908 */
.L_x_4:
[----:B------:R-:W-:Y:S05]  /*0a30*/  @!P0 BRA `(.L_x_2) ;  /* 0x0000000000408947 */ /* 0x000fea0003800000 */
[----:B------:R-:W1:Y:S01]  /*0a40*/  LDC.64 R10, c[0x0][0x380] ;  /* 0x0000e000ff0a7b82 */ /* 0x000e620000000a00 */
[----:B------:R-:W-:-:S04]  /*0a50*/  IMAD.IADD R9, R8, 0x1, R9 ;  /* 0x0000000108097824 */ /* 0x000fc800078e0209 */
[----:B-1----:R-:W-:-:S05]  /*0a60*/  IMAD.WIDE R8, R9, 0x4, R10 ;  /* 0x0000000409087825 */ /* 0x002fca00078e020a */
[----:B------:R-:W0:Y:S01]  /*0a70*/  LDG.E R10, desc[UR8][R8.64] ;  /* 0x00000008080a7981 */ /* 0x000e22000c1e1900 */
[----:B------:R-:W-:Y:S02]  /*0a80*/  ISETP.NE.AND P0, PT, R6, 0x1, PT ;  /* 0x000000010600780c */ /* 0x000fe40003f05270 */
[----:B0-23-5:R-:W-:-:S05]  /*0a90*/  IADD3 R5, PT, PT, R5, R10, RZ ;  /* 0x0000000a05057210 */ /* 0x02dfca0007ffe0ff */
[----:B------:R1:W-:Y:S06]  /*0aa0*/  STG.E desc[UR8][R2.64], R5 ;  /* 0x0000000502007986 */ /* 0x0003ec000c101908 */
[----:B------:R-:W-:Y:S05]  /*0ab0*/  @!P0 BRA `(.L_x_2) ;  /* 0x0000000000208947 */ /* 0x000fea0003800000 */
[----:B------:R-:W1:Y:S01]  /*0ac0*/  LDG.E R10, desc[UR8][R8.64+0x4] ;  /* 0x00000408080a7981 */ /* 0x000e62000c1e1900 */
[----:B------:R-:W-:Y:S01]  /*0ad0*/  ISETP.NE.AND P0, PT, R6, 0x2, PT ;  /* 0x000000020600780c */ /* 0x000fe20003f05270 */
[----:B-1----:R-:W-:-:S05]  /*0ae0*/  IMAD.IADD R5, R5, 0x1, R10 ;  /* 0x0000000105057824 */ /* 0x002fca00078e020a */
[----:B------:R4:W-:Y:S07]  /*0af0*/  STG.E desc[UR8][R2.64], R5 ;  /* 0x0000000502007986 */ /* 0x0009ee000c101908 */
[----:B------:R-:W-:Y:S05]  /*0b00*/  @!P0 BRA `(.L_x_2) ;  /* 0x00000000000c8947 */ /* 0x000fea0003800000 */
[----:B------:R-:W4:Y:S02]  /*0b10*/  LDG.E R8, desc[UR8][R8.64+0x8] ;  /* 0x0000080808087981 */ /* 0x000f24000c1e1900 */
[----:B----4-:R-:W-:-:S05]  /*0b20*/  IADD3 R5, PT, PT, R5, R8, RZ ;  /* 0x0000000805057210 */ /* 0x010fca0007ffe0ff */
[----:B------:R0:W-:Y:S02]  /*0b30*/  STG.E desc[UR8][R2.64], R5 ;  /* 0x0000000502007986 */ /* 0x0001e4000c101908 */
.L_x_2:
[----:B------:R-:W-:Y:S05]  /*0b40*/  BRA.U UP1, `(.L_x_5) ;  /* 0xfffffff501e47547 */ /* 0x000fea000b83ffff */
[----:B------:R-:W-:Y:S05]  /*0b50*/  EXIT ;  /* 0x000000000000794d */ /* 0x000fea0003800000 */
.L_x_6:
[----:B------:R-:W-:-:S00]  /*0b60*/  BRA `(.L_x_6) ;  /* 0xfffffffc00fc7947 */ /* 0x000fc0000383ffff */
[----:B------:R-:W-:-:S00]  /*0b70*/  NOP ;  /* 0x0000000000007918 */ /* 0x000fc00000000000 */
        /* <DEDUP_REMOVED lines=8> */
.L_x_7:


//--------------------- .nv.shared.reserved.0     --------------------------
	.section	.nv.shared.reserved.0,"aw",@nobits
	.weak		__nv_reservedSMEM_offset_0_alias
	.size		__nv_reservedSMEM_offset_0_alias, 0, 64
	.other		__nv_reservedSMEM_offset_0_alias,@"STO_CUDA_RESERVED_SHARED STV_DEFAULT"
__nv_reservedSMEM_offset_0_alias:
	.zero		0
	.zero		64


//--------------------- .nv.constant0._Z12Convolution1PiS_S_iii --------------------------
	.section	.nv.constant0._Z12Convolution1PiS_S_iii,"a",@progbits
	.sectionflags	@""
	.align	4
.nv.constant0._Z12Convolution1PiS_S_iii:
	.zero		932


//--------------------- SYMBOLS --------------------------

	.type		.nv.reservedSmem.offset0,@object
	.size		.nv.reservedSmem.offset0,0x4
